	.headerflags	@"EF_CUDA_TEXMODE_UNIFIED EF_CUDA_64BIT_ADDRESS EF_CUDA_ACCELERATORS EF_CUDA_SM90 EF_CUDA_VIRTUAL_SM(EF_CUDA_SM90)"
	.elftype	@"ET_EXEC"


//--------------------- .nv.info                  --------------------------
	.section	.nv.info,"",@"SHT_CUDA_INFO"
	.align	4


	//----- nvinfo : EIATTR_REGCOUNT
	.align		4
        /*0000*/ 	.byte	0x04, 0x2f
        /*0002*/ 	.short	(.L_1 - .L_0)
	.align		4
.L_0:
        /*0004*/ 	.word	index@(triton_poi_fused_constant_pad_nd_silu_1)
        /*0008*/ 	.word	0x0000000e


	//----- nvinfo : EIATTR_MIN_STACK_SIZE
	.align		4
.L_1:
        /*000c*/ 	.byte	0x04, 0x12
        /*000e*/ 	.short	(.L_3 - .L_2)
	.align		4
.L_2:
        /*0010*/ 	.word	index@(triton_poi_fused_constant_pad_nd_silu_1)
        /*0014*/ 	.word	0x00000000


	//----- nvinfo : EIATTR_FRAME_SIZE
	.align		4
.L_3:
        /*0018*/ 	.byte	0x04, 0x11
        /*001a*/ 	.short	(.L_5 - .L_4)
	.align		4
.L_4:
        /*001c*/ 	.word	index@(triton_poi_fused_constant_pad_nd_silu_1)
        /*0020*/ 	.word	0x00000000


	//----- nvinfo : EIATTR_MIN_STACK_SIZE
	.align		4
.L_5:
        /*0024*/ 	.byte	0x04, 0x12
        /*0026*/ 	.short	(.L_7 - .L_6)
	.align		4
.L_6:
        /*0028*/ 	.word	index@(triton_poi_fused_constant_pad_nd_silu_1)
        /*002c*/ 	.word	0x00000000
.L_7:


//--------------------- .nv.info.triton_poi_fused_constant_pad_nd_silu_1 --------------------------
	.section	.nv.info.triton_poi_fused_constant_pad_nd_silu_1,"",@"SHT_CUDA_INFO"
	.sectionflags	@""
	.align	4


	//----- nvinfo : EIATTR_CUDA_API_VERSION
	.align		4
        /*0000*/ 	.byte	0x04, 0x37
        /*0002*/ 	.short	(.L_9 - .L_8)
.L_8:
        /*0004*/ 	.word	0x0000007c


	//----- nvinfo : EIATTR_KPARAM_INFO
	.align		4
.L_9:
        /*0008*/ 	.byte	0x04, 0x17
        /*000a*/ 	.short	(.L_11 - .L_10)
.L_10:
        /*000c*/ 	.word	0x00000000
        /*0010*/ 	.short	0x0002
        /*0012*/ 	.short	0x0010
        /*0014*/ 	.byte	0x00, 0xf0, 0x11, 0x00


	//----- nvinfo : EIATTR_KPARAM_INFO
	.align		4
.L_11:
        /*0018*/ 	.byte	0x04, 0x17
        /*001a*/ 	.short	(.L_13 - .L_12)
.L_12:
        /*001c*/ 	.word	0x00000000
        /*0020*/ 	.short	0x0001
        /*0022*/ 	.short	0x0008
        /*0024*/ 	.byte	0x00, 0xf4, 0x21, 0x00


	//----- nvinfo : EIATTR_KPARAM_INFO
	.align		4
.L_13:
        /*0028*/ 	.byte	0x04, 0x17
        /*002a*/ 	.short	(.L_15 - .L_14)
.L_14:
        /*002c*/ 	.word	0x00000000
        /*0030*/ 	.short	0x0000
        /*0032*/ 	.short	0x0000
        /*0034*/ 	.byte	0x00, 0xf4, 0x21, 0x00


	//----- nvinfo : EIATTR_SPARSE_MMA_MASK
	.align		4
.L_15:
        /*0038*/ 	.byte	0x03, 0x50
        /*003a*/ 	.short	0x0000


	//----- nvinfo : EIATTR_MAXREG_COUNT
	.align		4
        /*003c*/ 	.byte	0x03, 0x1b
        /*003e*/ 	.short	0x00ff


	//----- nvinfo : EIATTR_EXIT_INSTR_OFFSETS
	.align		4
        /*0040*/ 	.byte	0x04, 0x1c
        /*0042*/ 	.short	(.L_17 - .L_16)


	//   ....[0]....
.L_16:
        /*0044*/ 	.word	0x000003c0


	//----- nvinfo : EIATTR_REQNTID
	.align		4
.L_17:
        /*0048*/ 	.byte	0x04, 0x10
        /*004a*/ 	.short	(.L_19 - .L_18)
.L_18:
        /*004c*/ 	.word	0x00000080
        /*0050*/ 	.word	0x00000001
        /*0054*/ 	.word	0x00000001


	//----- nvinfo : EIATTR_CBANK_PARAM_SIZE
	.align		4
.L_19:
        /*0058*/ 	.byte	0x03, 0x19
        /*005a*/ 	.short	0x0014


	//----- nvinfo : EIATTR_PARAM_CBANK
	.align		4
        /*005c*/ 	.byte	0x04, 0x0a
        /*005e*/ 	.short	(.L_21 - .L_20)
	.align		4
.L_20:
        /*0060*/ 	.word	index@(.nv.constant0.triton_poi_fused_constant_pad_nd_silu_1)
        /*0064*/ 	.short	0x0210
        /*0066*/ 	.short	0x0014


	//----- nvinfo : EIATTR_SW_WAR
	.align		4
.L_21:
        /*0068*/ 	.byte	0x04, 0x36
        /*006a*/ 	.short	(.L_23 - .L_22)
.L_22:
        /*006c*/ 	.word	0x00000008
.L_23:


//--------------------- .nv.callgraph             --------------------------
	.section	.nv.callgraph,"",@"SHT_CUDA_CALLGRAPH"
	.align	4
	.sectionentsize	8
	.align		4
        /*0000*/ 	.word	0x00000000
	.align		4
        /*0004*/ 	.word	0xffffffff
	.align		4
        /*0008*/ 	.word	0x00000000
	.align		4
        /*000c*/ 	.word	0xfffffffe
	.align		4
        /*0010*/ 	.word	0x00000000
	.align		4
        /*0014*/ 	.word	0xfffffffd
	.align		4
        /*0018*/ 	.word	0x00000000
	.align		4
        /*001c*/ 	.word	0xfffffffc


//--------------------- .text.triton_poi_fused_constant_pad_nd_silu_1 --------------------------
	.section	.text.triton_poi_fused_constant_pad_nd_silu_1,"ax",@progbits
	.align	128
        .global         triton_poi_fused_constant_pad_nd_silu_1
        .type           triton_poi_fused_constant_pad_nd_silu_1,@function
        .size           triton_poi_fused_constant_pad_nd_silu_1,(.L_x_1 - triton_poi_fused_constant_pad_nd_silu_1)
        .other          triton_poi_fused_constant_pad_nd_silu_1,@"STO_CUDA_ENTRY STV_DEFAULT"
triton_poi_fused_constant_pad_nd_silu_1:
.text.triton_poi_fused_constant_pad_nd_silu_1:
[----:B------:R-:W-:Y:S01]  /*0000*/  LDC R1, c[0x0][0x28] ;  /* 0x00000a00ff017b82 */ /* 0x000fe20000000800 */
[----:B------:R-:W1:Y:S01]  /*0010*/  S2R R0, SR_TID.X ;  /* 0x0000000000007919 */ /* 0x000e620000002100 */
[----:B------:R-:W-:Y:S01]  /*0020*/  ULDC.64 UR4, c[0x0][0x208] ;  /* 0x0000820000047ab9 */ /* 0x000fe20000000a00 */
[----:B------:R-:W2:Y:S01]  /*0030*/  S2R R3, SR_CTAID.X ;  /* 0x0000000000037919 */ /* 0x000ea20000002500 */
[----:B-1----:R-:W-:Y:S01]  /*0040*/  IMAD.SHL.U32 R0, R0, 0x2, RZ ;  /* 0x0000000200007824 */ /* 0x002fe200078e00ff */
[----:B--2---:R-:W-:-:S04]  /*0050*/  SHF.R.S32.HI R5, RZ, 0x17, R3 ;  /* 0x00000017ff057819 */ /* 0x004fc80000011403 */
[----:B------:R-:W-:Y:S02]  /*0060*/  LOP3.LUT R0, R0, 0xfe, RZ, 0xc0, !PT ;  /* 0x000000fe00007812 */ /* 0x000fe400078ec0ff */
[----:B------:R-:W-:-:S03]  /*0070*/  SGXT R5, R5, 0x1 ;  /* 0x000000010505781a */ /* 0x000fc60000000200 */
[----:B------:R-:W-:Y:S02]  /*0080*/  IMAD R0, R3, 0x100, R0 ;  /* 0x0000010003007824 */ /* 0x000fe400078e0200 */
[----:B------:R-:W1:Y:S03]  /*0090*/  LDC.64 R2, c[0x0][0x210] ;  /* 0x00008400ff027b82 */ /* 0x000e660000000a00 */
[CC--:B------:R-:W-:Y:S02]  /*00a0*/  LEA.HI R4, R5.reuse, R0.reuse, RZ, 0x3 ;  /* 0x0000000005047211 */ /* 0x0c0fe400078f18ff */
[----:B------:R-:W-:Y:S02]  /*00b0*/  LEA.HI R5, R5, R0, RZ, 0x6 ;  /* 0x0000000005057211 */ /* 0x000fe400078f30ff */
[----:B------:R-:W-:Y:S02]  /*00c0*/  SHF.R.S32.HI R6, RZ, 0x3, R4 ;  /* 0x00000003ff067819 */ /* 0x000fe40000011404 */
[----:B------:R-:W-:-:S02]  /*00d0*/  SHF.R.S32.HI R5, RZ, 0x6, R5 ;  /* 0x00000006ff057819 */ /* 0x000fc40000011405 */
[----:B------:R-:W-:-:S04]  /*00e0*/  LEA.HI R7, R6, R6, RZ, 0x3 ;  /* 0x0000000606077211 */ /* 0x000fc800078f18ff */
[----:B------:R-:W-:Y:S02]  /*00f0*/  LOP3.LUT R9, R7, 0xfffffff8, RZ, 0xc0, !PT ;  /* 0xfffffff807097812 */ /* 0x000fe400078ec0ff */
[----:B------:R-:W-:-:S03]  /*0100*/  LOP3.LUT R7, R4, 0xfffffff8, RZ, 0xc0, !PT ;  /* 0xfffffff804077812 */ /* 0x000fc600078ec0ff */
[----:B------:R-:W-:Y:S01]  /*0110*/  IMAD.IADD R9, R6, 0x1, -R9 ;  /* 0x0000000106097824 */ /* 0x000fe200078e0a09 */
[----:B------:R-:W-:-:S04]  /*0120*/  IADD3 R4, R0, -R7, RZ ;  /* 0x8000000700047210 */ /* 0x000fc80007ffe0ff */
[----:B------:R-:W-:Y:S01]  /*0130*/  VIMNMX R6, R4, R9, !PT ;  /* 0x0000000904067248 */ /* 0x000fe20007fe0100 */
[----:B------:R-:W-:-:S03]  /*0140*/  IMAD R4, R5, 0x10, R4 ;  /* 0x0000001005047824 */ /* 0x000fc600078e0204 */
[----:B------:R-:W-:Y:S01]  /*0150*/  ISETP.GE.AND P0, PT, R6, 0x4, PT ;  /* 0x000000040600780c */ /* 0x000fe20003f06270 */
[----:B------:R-:W-:Y:S01]  /*0160*/  IMAD R9, R9, 0x4, R4 ;  /* 0x0000000409097824 */ /* 0x000fe200078e0204 */
[----:B------:R-:W-:-:S03]  /*0170*/  CS2R R4, SRZ ;  /* 0x0000000000047805 */ /* 0x000fc6000001ff00 */
[----:B-1----:R-:W-:-:S08]  /*0180*/  IMAD.WIDE R2, R9, 0x4, R2 ;  /* 0x0000000409027825 */ /* 0x002fd000078e0202 */
[----:B------:R-:W2:Y:S02]  /*0190*/  @!P0 LDG.E.64 R4, desc[UR4][R2.64] ;  /* 0x0000000402048981 */ /* 0x000ea4000c1e1b00 */
[----:B--2---:R-:W-:Y:S02]  /*01a0*/  SEL R4, R4, RZ, !P0 ;  /* 0x000000ff04047207 */ /* 0x004fe40004000000 */
[----:B------:R-:W-:-:S03]  /*01b0*/  SEL R5, R5, RZ, !P0 ;  /* 0x000000ff05057207 */ /* 0x000fc60004000000 */
[----:B------:R-:W-:Y:S02]  /*01c0*/  FADD R6, RZ, -R4 ;  /* 0x80000004ff067221 */ /* 0x000fe40000000000 */
[----:B------:R-:W-:Y:S02]  /*01d0*/  FADD R7, RZ, -R5 ;  /* 0x80000005ff077221 */ /* 0x000fe40000000000 */
[----:B------:R-:W-:Y:S02]  /*01e0*/  FMUL R6, R6, 1.4426950216293334961 ;  /* 0x3fb8aa3b06067820 */ /* 0x000fe40000400000 */
[----:B------:R-:W-:-:S03]  /*01f0*/  FMUL R8, R7, 1.4426950216293334961 ;  /* 0x3fb8aa3b07087820 */ /* 0x000fc60000400000 */
[----:B------:R-:W-:Y:S02]  /*0200*/  FSETP.GEU.AND P1, PT, R6, -126, PT ;  /* 0xc2fc00000600780b */ /* 0x000fe40003f2e000 */
[----:B------:R-:W-:-:S11]  /*0210*/  FSETP.GEU.AND P2, PT, R8, -126, PT ;  /* 0xc2fc00000800780b */ /* 0x000fd60003f4e000 */
[----:B------:R-:W-:Y:S02]  /*0220*/  @!P1 FMUL R6, R6, 0.5 ;  /* 0x3f00000006069820 */ /* 0x000fe40000400000 */
[----:B------:R-:W-:Y:S02]  /*0230*/  @!P2 FMUL R8, R8, 0.5 ;  /* 0x3f0000000808a820 */ /* 0x000fe40000400000 */
[----:B------:R-:W1:Y:S08]  /*0240*/  MUFU.EX2 R7, R6 ;  /* 0x0000000600077308 */ /* 0x000e700000000800 */
[----:B------:R2:W3:Y:S01]  /*0250*/  MUFU.EX2 R2, R8 ;  /* 0x0000000800027308 */ /* 0x0004e20000000800 */
[----:B-1----:R-:W-:Y:S01]  /*0260*/  @!P1 FMUL R7, R7, R7 ;  /* 0x0000000707079220 */ /* 0x002fe20000400000 */
[----:B--2---:R-:W-:-:S03]  /*0270*/  HFMA2.MMA R8, -RZ, RZ, 1.625, 0 ;  /* 0x3e800000ff087435 */ /* 0x004fc600000001ff */
[----:B------:R-:W-:Y:S01]  /*0280*/  FADD R7, R7, 1 ;  /* 0x3f80000007077421 */ /* 0x000fe20000000000 */
[----:B---3--:R-:W-:-:S04]  /*0290*/  @!P2 FMUL R2, R2, R2 ;  /* 0x000000020202a220 */ /* 0x008fc80000400000 */
[----:B------:R-:W-:Y:S01]  /*02a0*/  FSETP.GT.AND P1, PT, R7, 8.50705917302346158658e+37, PT ;  /* 0x7e8000000700780b */ /* 0x000fe20003f24000 */
[----:B------:R-:W-:-:S03]  /*02b0*/  FADD R9, R2, 1 ;  /* 0x3f80000002097421 */ /* 0x000fc60000000000 */
[----:B------:R-:W-:Y:S01]  /*02c0*/  FSEL R6, R8, 1, P1 ;  /* 0x3f80000008067808 */ /* 0x000fe20000800000 */
[----:B------:R-:W1:Y:S01]  /*02d0*/  LDC.64 R2, c[0x0][0x218] ;  /* 0x00008600ff027b82 */ /* 0x000e620000000a00 */
[----:B------:R-:W-:-:S04]  /*02e0*/  FSETP.GT.AND P2, PT, R9, 8.50705917302346158658e+37, PT ;  /* 0x7e8000000900780b */ /* 0x000fc80003f44000 */
[----:B------:R-:W-:-:S03]  /*02f0*/  FSEL R8, R8, 1, P2 ;  /* 0x3f80000008087808 */ /* 0x000fc60001000000 */
[----:B------:R-:W-:-:S06]  /*0300*/  @P1 FMUL R7, R7, 0.25 ;  /* 0x3e80000007071820 */ /* 0x000fcc0000400000 */
[----:B------:R-:W2:Y:S01]  /*0310*/  MUFU.RCP R7, R7 ;  /* 0x0000000700077308 */ /* 0x000ea20000001000 */
[----:B------:R-:W-:-:S07]  /*0320*/  @P2 FMUL R9, R9, 0.25 ;  /* 0x3e80000009092820 */ /* 0x000fce0000400000 */
[----:B------:R-:W3:Y:S01]  /*0330*/  MUFU.RCP R9, R9 ;  /* 0x0000000900097308 */ /* 0x000ee20000001000 */
[----:B-1----:R-:W-:-:S04]  /*0340*/  IMAD.WIDE R2, R0, 0x4, R2 ;  /* 0x0000000400027825 */ /* 0x002fc800078e0202 */
[----:B--2---:R-:W-:-:S04]  /*0350*/  FMUL R11, R7, R6 ;  /* 0x00000006070b7220 */ /* 0x004fc80000400000 */
[----:B------:R-:W-:Y:S01]  /*0360*/  FMUL R11, R4, R11 ;  /* 0x0000000b040b7220 */ /* 0x000fe20000400000 */
[----:B---3--:R-:W-:-:S04]  /*0370*/  FMUL R8, R9, R8 ;  /* 0x0000000809087220 */ /* 0x008fc80000400000 */
[----:B------:R-:W-:Y:S01]  /*0380*/  SEL R4, R11, RZ, !P0 ;  /* 0x000000ff0b047207 */ /* 0x000fe20004000000 */
[----:B------:R-:W-:-:S05]  /*0390*/  FMUL R8, R5, R8 ;  /* 0x0000000805087220 */ /* 0x000fca0000400000 */
[----:B------:R-:W-:-:S05]  /*03a0*/  SEL R5, R8, RZ, !P0 ;  /* 0x000000ff08057207 */ /* 0x000fca0004000000 */
[----:B------:R-:W-:Y:S01]  /*03b0*/  STG.E.64 desc[UR4][R2.64], R4 ;  /* 0x0000000402007986 */ /* 0x000fe2000c101b04 */
[----:B------:R-:W-:Y:S05]  /*03c0*/  EXIT ;  /* 0x000000000000794d */ /* 0x000fea0003800000 */
.L_x_0:
[----:B------:R-:W-:-:S00]  /*03d0*/  BRA `(.L_x_0) ;  /* 0xfffffffc00fc7947 */ /* 0x000fc0000383ffff */
[----:B------:R-:W-:-:S00]  /*03e0*/  NOP ;  /* 0x0000000000007918 */ /* 0x000fc00000000000 */
        /* <DEDUP_REMOVED lines=9> */
.L_x_1:


//--------------------- .nv.constant0.triton_poi_fused_constant_pad_nd_silu_1 --------------------------
	.section	.nv.constant0.triton_poi_fused_constant_pad_nd_silu_1,"a",@progbits
	.sectionflags	@""
	.align	4
.nv.constant0.triton_poi_fused_constant_pad_nd_silu_1:
	.zero		548
